	.headerflags	@"EF_CUDA_TEXMODE_UNIFIED EF_CUDA_64BIT_ADDRESS EF_CUDA_ACCELERATORS EF_CUDA_SM90 EF_CUDA_VIRTUAL_SM(EF_CUDA_SM90)"
	.elftype	@"ET_EXEC"


//--------------------- .nv.info                  --------------------------
	.section	.nv.info,"",@"SHT_CUDA_INFO"
	.align	4


	//----- nvinfo : EIATTR_REGCOUNT
	.align		4
        /*0000*/ 	.byte	0x04, 0x2f
        /*0002*/ 	.short	(.L_3 - .L_2)
	.align		4
.L_2:
        /*0004*/ 	.word	index@(triton_poi_fused__native_batch_norm_legit_no_training_convolution_relu_6)
        /*0008*/ 	.word	0x00000016


	//----- nvinfo : EIATTR_MIN_STACK_SIZE
	.align		4
.L_3:
        /*000c*/ 	.byte	0x04, 0x12
        /*000e*/ 	.short	(.L_5 - .L_4)
	.align		4
.L_4:
        /*0010*/ 	.word	index@(triton_poi_fused__native_batch_norm_legit_no_training_convolution_relu_6)
        /*0014*/ 	.word	0x00000000


	//----- nvinfo : EIATTR_FRAME_SIZE
	.align		4
.L_5:
        /*0018*/ 	.byte	0x04, 0x11
        /*001a*/ 	.short	(.L_7 - .L_6)
	.align		4
.L_6:
        /*001c*/ 	.word	index@(triton_poi_fused__native_batch_norm_legit_no_training_convolution_relu_6)
        /*0020*/ 	.word	0x00000000


	//----- nvinfo : EIATTR_MIN_STACK_SIZE
	.align		4
.L_7:
        /*0024*/ 	.byte	0x04, 0x12
        /*0026*/ 	.short	(.L_9 - .L_8)
	.align		4
.L_8:
        /*0028*/ 	.word	index@(triton_poi_fused__native_batch_norm_legit_no_training_convolution_relu_6)
        /*002c*/ 	.word	0x00000000
.L_9:


//--------------------- .nv.info.triton_poi_fused__native_batch_norm_legit_no_training_convolution_relu_6 --------------------------
	.section	.nv.info.triton_poi_fused__native_batch_norm_legit_no_training_convolution_relu_6,"",@"SHT_CUDA_INFO"
	.sectionflags	@""
	.align	4


	//----- nvinfo : EIATTR_CUDA_API_VERSION
	.align		4
        /*0000*/ 	.byte	0x04, 0x37
        /*0002*/ 	.short	(.L_11 - .L_10)
.L_10:
        /*0004*/ 	.word	0x0000007c


	//----- nvinfo : EIATTR_KPARAM_INFO
	.align		4
.L_11:
        /*0008*/ 	.byte	0x04, 0x17
        /*000a*/ 	.short	(.L_13 - .L_12)
.L_12:
        /*000c*/ 	.word	0x00000000
        /*0010*/ 	.short	0x0007
        /*0012*/ 	.short	0x0038
        /*0014*/ 	.byte	0x00, 0xf0, 0x11, 0x00


	//----- nvinfo : EIATTR_KPARAM_INFO
	.align		4
.L_13:
        /*0018*/ 	.byte	0x04, 0x17
        /*001a*/ 	.short	(.L_15 - .L_14)
.L_14:
        /*001c*/ 	.word	0x00000000
        /*0020*/ 	.short	0x0006
        /*0022*/ 	.short	0x0030
        /*0024*/ 	.byte	0x00, 0xf4, 0x21, 0x00


	//----- nvinfo : EIATTR_KPARAM_INFO
	.align		4
.L_15:
        /*0028*/ 	.byte	0x04, 0x17
        /*002a*/ 	.short	(.L_17 - .L_16)
.L_16:
        /*002c*/ 	.word	0x00000000
        /*0030*/ 	.short	0x0005
        /*0032*/ 	.short	0x0028
        /*0034*/ 	.byte	0x00, 0xf4, 0x21, 0x00


	//----- nvinfo : EIATTR_KPARAM_INFO
	.align		4
.L_17:
        /*0038*/ 	.byte	0x04, 0x17
        /*003a*/ 	.short	(.L_19 - .L_18)
.L_18:
        /*003c*/ 	.word	0x00000000
        /*0040*/ 	.short	0x0004
        /*0042*/ 	.short	0x0020
        /*0044*/ 	.byte	0x00, 0xf4, 0x21, 0x00


	//----- nvinfo : EIATTR_KPARAM_INFO
	.align		4
.L_19:
        /*0048*/ 	.byte	0x04, 0x17
        /*004a*/ 	.short	(.L_21 - .L_20)
.L_20:
        /*004c*/ 	.word	0x00000000
        /*0050*/ 	.short	0x0003
        /*0052*/ 	.short	0x0018
        /*0054*/ 	.byte	0x00, 0xf4, 0x21, 0x00


	//----- nvinfo : EIATTR_KPARAM_INFO
	.align		4
.L_21:
        /*0058*/ 	.byte	0x04, 0x17
        /*005a*/ 	.short	(.L_23 - .L_22)
.L_22:
        /*005c*/ 	.word	0x00000000
        /*0060*/ 	.short	0x0002
        /*0062*/ 	.short	0x0010
        /*0064*/ 	.byte	0x00, 0xf4, 0x21, 0x00


	//----- nvinfo : EIATTR_KPARAM_INFO
	.align		4
.L_23:
        /*0068*/ 	.byte	0x04, 0x17
        /*006a*/ 	.short	(.L_25 - .L_24)
.L_24:
        /*006c*/ 	.word	0x00000000
        /*0070*/ 	.short	0x0001
        /*0072*/ 	.short	0x0008
        /*0074*/ 	.byte	0x00, 0xf4, 0x21, 0x00


	//----- nvinfo : EIATTR_KPARAM_INFO
	.align		4
.L_25:
        /*0078*/ 	.byte	0x04, 0x17
        /*007a*/ 	.short	(.L_27 - .L_26)
.L_26:
        /*007c*/ 	.word	0x00000000
        /*0080*/ 	.short	0x0000
        /*0082*/ 	.short	0x0000
        /*0084*/ 	.byte	0x00, 0xf4, 0x21, 0x00


	//----- nvinfo : EIATTR_SPARSE_MMA_MASK
	.align		4
.L_27:
        /*0088*/ 	.byte	0x03, 0x50
        /*008a*/ 	.short	0x0000


	//----- nvinfo : EIATTR_MAXREG_COUNT
	.align		4
        /*008c*/ 	.byte	0x03, 0x1b
        /*008e*/ 	.short	0x00ff


	//----- nvinfo : EIATTR_EXIT_INSTR_OFFSETS
	.align		4
        /*0090*/ 	.byte	0x04, 0x1c
        /*0092*/ 	.short	(.L_29 - .L_28)


	//   ....[0]....
.L_28:
        /*0094*/ 	.word	0x00000420


	//----- nvinfo : EIATTR_REQNTID
	.align		4
.L_29:
        /*0098*/ 	.byte	0x04, 0x10
        /*009a*/ 	.short	(.L_31 - .L_30)
.L_30:
        /*009c*/ 	.word	0x00000100
        /*00a0*/ 	.word	0x00000001
        /*00a4*/ 	.word	0x00000001


	//----- nvinfo : EIATTR_CBANK_PARAM_SIZE
	.align		4
.L_31:
        /*00a8*/ 	.byte	0x03, 0x19
        /*00aa*/ 	.short	0x003c


	//----- nvinfo : EIATTR_PARAM_CBANK
	.align		4
        /*00ac*/ 	.byte	0x04, 0x0a
        /*00ae*/ 	.short	(.L_33 - .L_32)
	.align		4
.L_32:
        /*00b0*/ 	.word	index@(.nv.constant0.triton_poi_fused__native_batch_norm_legit_no_training_convolution_relu_6)
        /*00b4*/ 	.short	0x0210
        /*00b6*/ 	.short	0x003c


	//----- nvinfo : EIATTR_SW_WAR
	.align		4
.L_33:
        /*00b8*/ 	.byte	0x04, 0x36
        /*00ba*/ 	.short	(.L_35 - .L_34)
.L_34:
        /*00bc*/ 	.word	0x00000008
.L_35:


//--------------------- .nv.callgraph             --------------------------
	.section	.nv.callgraph,"",@"SHT_CUDA_CALLGRAPH"
	.align	4
	.sectionentsize	8
	.align		4
        /*0000*/ 	.word	0x00000000
	.align		4
        /*0004*/ 	.word	0xffffffff
	.align		4
        /*0008*/ 	.word	0x00000000
	.align		4
        /*000c*/ 	.word	0xfffffffe
	.align		4
        /*0010*/ 	.word	0x00000000
	.align		4
        /*0014*/ 	.word	0xfffffffd
	.align		4
        /*0018*/ 	.word	0x00000000
	.align		4
        /*001c*/ 	.word	0xfffffffc


//--------------------- .nv.constant4             --------------------------
	.section	.nv.constant4,"a",@progbits
	.align	8
	.align		8
.nv.constant4:
        /*0000*/ 	.dword	_$_str
	.align		8
        /*0008*/ 	.dword	_$_str_$_2


//--------------------- .text.triton_poi_fused__native_batch_norm_legit_no_training_convolution_relu_6 --------------------------
	.section	.text.triton_poi_fused__native_batch_norm_legit_no_training_convolution_relu_6,"ax",@progbits
	.align	128
        .global         triton_poi_fused__native_batch_norm_legit_no_training_convolution_relu_6
        .type           triton_poi_fused__native_batch_norm_legit_no_training_convolution_relu_6,@function
        .size           triton_poi_fused__native_batch_norm_legit_no_training_convolution_relu_6,(.L_x_1 - triton_poi_fused__native_batch_norm_legit_no_training_convolution_relu_6)
        .other          triton_poi_fused__native_batch_norm_legit_no_training_convolution_relu_6,@"STO_CUDA_ENTRY STV_DEFAULT"
triton_poi_fused__native_batch_norm_legit_no_training_convolution_relu_6:
.text.triton_poi_fused__native_batch_norm_legit_no_training_convolution_relu_6:
[----:B------:R-:W-:Y:S01]  /*0000*/  LDC R1, c[0x0][0x28] ;  /* 0x00000a00ff017b82 */ /* 0x000fe20000000800 */
[----:B------:R-:W1:Y:S07]  /*0010*/  S2R R0, SR_TID.X ;  /* 0x0000000000007919 */ /* 0x000e6e0000002100 */
[----:B------:R-:W2:Y:S01]  /*0020*/  LDC.64 R6, c[0x0][0x228] ;  /* 0x00008a00ff067b82 */ /* 0x000ea20000000a00 */
[----:B------:R-:W-:Y:S01]  /*0030*/  ULDC.64 UR4, c[0x0][0x208] ;  /* 0x0000820000047ab9 */ /* 0x000fe20000000a00 */
[----:B------:R-:W3:Y:S06]  /*0040*/  S2R R3, SR_CTAID.X ;  /* 0x0000000000037919 */ /* 0x000eec0000002500 */
[----:B------:R-:W4:Y:S08]  /*0050*/  LDC.64 R12, c[0x0][0x218] ;  /* 0x00008600ff0c7b82 */ /* 0x000f300000000a00 */
[----:B------:R-:W5:Y:S08]  /*0060*/  LDC.64 R14, c[0x0][0x220] ;  /* 0x00008800ff0e7b82 */ /* 0x000f700000000a00 */
[----:B------:R-:W5:Y:S01]  /*0070*/  LDC.64 R10, c[0x0][0x238] ;  /* 0x00008e00ff0a7b82 */ /* 0x000f620000000a00 */
[----:B-1----:R-:W-:-:S07]  /*0080*/  SHF.L.U32 R0, R0, 0x1, RZ ;  /* 0x0000000100007819 */ /* 0x002fce00000006ff */
[----:B------:R-:W1:Y:S01]  /*0090*/  LDC.64 R16, c[0x0][0x230] ;  /* 0x00008c00ff107b82 */ /* 0x000e620000000a00 */
[----:B------:R-:W-:-:S04]  /*00a0*/  LOP3.LUT R0, R0, 0x1fe, RZ, 0xc0, !PT ;  /* 0x000001fe00007812 */ /* 0x000fc800078ec0ff */
[----:B---3--:R-:W-:-:S05]  /*00b0*/  LEA R0, R3, R0, 0x9 ;  /* 0x0000000003007211 */ /* 0x008fca00078e48ff */
[----:B------:R-:W-:-:S05]  /*00c0*/  IMAD.HI R2, R0, 0x2aaaaaab, RZ ;  /* 0x2aaaaaab00027827 */ /* 0x000fca00078e02ff */
[----:B------:R-:W-:-:S04]  /*00d0*/  SHF.R.U32.HI R3, RZ, 0x1f, R2 ;  /* 0x0000001fff037819 */ /* 0x000fc80000011602 */
[----:B------:R-:W-:-:S05]  /*00e0*/  LEA.HI R3, R2, R3, RZ, 0x1d ;  /* 0x0000000302037211 */ /* 0x000fca00078fe8ff */
[----:B------:R-:W-:Y:S02]  /*00f0*/  IMAD R8, R3, -0x30, R0 ;  /* 0xffffffd003087824 */ /* 0x000fe400078e0200 */
[----:B------:R-:W3:Y:S02]  /*0100*/  LDC.64 R2, c[0x0][0x210] ;  /* 0x00008400ff027b82 */ /* 0x000ee40000000a00 */
[----:B--2---:R-:W-:-:S06]  /*0110*/  IMAD.WIDE R6, R8, 0x4, R6 ;  /* 0x0000000408067825 */ /* 0x004fcc00078e0206 */
[----:B------:R-:W2:Y:S01]  /*0120*/  LDG.E.EL.64 R6, desc[UR4][R6.64] ;  /* 0x0000000406067981 */ /* 0x000ea2000c2e1b00 */
[----:B----4-:R-:W-:-:S04]  /*0130*/  IMAD.WIDE R12, R8, 0x4, R12 ;  /* 0x00000004080c7825 */ /* 0x010fc800078e020c */
[C---:B-----5:R-:W-:Y:S02]  /*0140*/  IMAD.WIDE R14, R8.reuse, 0x4, R14 ;  /* 0x00000004080e7825 */ /* 0x060fe400078e020e */
[----:B------:R-:W4:Y:S02]  /*0150*/  LDG.E.EL.64 R12, desc[UR4][R12.64] ;  /* 0x000000040c0c7981 */ /* 0x000f24000c2e1b00 */
[C---:B0-----:R-:W-:Y:S02]  /*0160*/  IMAD.WIDE R10, R8.reuse, 0x4, R10 ;  /* 0x00000004080a7825 */ /* 0x041fe400078e020a */
[----:B------:R-:W5:Y:S02]  /*0170*/  LDG.E.EL.64 R14, desc[UR4][R14.64] ;  /* 0x000000040e0e7981 */ /* 0x000f64000c2e1b00 */
[----:B-1----:R-:W-:Y:S02]  /*0180*/  IMAD.WIDE R16, R8, 0x4, R16 ;  /* 0x0000000408107825 */ /* 0x002fe400078e0210 */
[----:B------:R-:W4:Y:S02]  /*0190*/  LDG.E.EL.64 R10, desc[UR4][R10.64] ;  /* 0x000000040a0a7981 */ /* 0x000f24000c2e1b00 */
[----:B---3--:R-:W-:-:S02]  /*01a0*/  IMAD.WIDE R2, R0, 0x4, R2 ;  /* 0x0000000400027825 */ /* 0x008fc400078e0202 */
[----:B------:R0:W3:Y:S04]  /*01b0*/  LDG.E.EL.64 R8, desc[UR4][R16.64] ;  /* 0x0000000410087981 */ /* 0x0000e8000c2e1b00 */
[----:B------:R-:W4:Y:S01]  /*01c0*/  LDG.E.64 R4, desc[UR4][R2.64] ;  /* 0x0000000402047981 */ /* 0x000f22000c1e1b00 */
[----:B0-----:R-:W-:Y:S01]  /*01d0*/  HFMA2.MMA R16, -RZ, RZ, 1.625, 0 ;  /* 0x3e800000ff107435 */ /* 0x001fe200000001ff */
[----:B--2---:R-:W-:Y:S01]  /*01e0*/  FADD R6, R6, 9.9999997473787516356e-06 ;  /* 0x3727c5ac06067421 */ /* 0x004fe20000000000 */
[----:B------:R-:W-:-:S03]  /*01f0*/  FADD R7, R7, 9.9999997473787516356e-06 ;  /* 0x3727c5ac07077421 */ /* 0x000fc60000000000 */
[----:B------:R-:W0:Y:S08]  /*0200*/  MUFU.SQRT R18, R6 ;  /* 0x0000000600127308 */ /* 0x000e300000002000 */
[----:B------:R1:W2:Y:S01]  /*0210*/  MUFU.SQRT R19, R7 ;  /* 0x0000000700137308 */ /* 0x0002a20000002000 */
[C---:B0-----:R-:W-:Y:S02]  /*0220*/  FSETP.GT.AND P0, PT, R18.reuse, 8.50705917302346158658e+37, PT ;  /* 0x7e8000001200780b */ /* 0x041fe40003f04000 */
[----:B------:R-:W-:Y:S01]  /*0230*/  FSETP.GEU.AND P2, PT, R18, 1.175494350822287508e-38, PT ;  /* 0x008000001200780b */ /* 0x000fe20003f4e000 */
[----:B-1----:R-:W0:Y:S01]  /*0240*/  LDC.64 R6, c[0x0][0x240] ;  /* 0x00009000ff067b82 */ /* 0x002e220000000a00 */
[----:B--2---:R-:W-:-:S02]  /*0250*/  FSETP.GT.AND P1, PT, R19, 8.50705917302346158658e+37, PT ;  /* 0x7e8000001300780b */ /* 0x004fc40003f24000 */
[----:B------:R-:W-:-:S07]  /*0260*/  FSETP.GEU.AND P3, PT, R19, 1.175494350822287508e-38, PT ;  /* 0x008000001300780b */ /* 0x000fce0003f6e000 */
[----:B------:R-:W-:-:S04]  /*0270*/  @P0 FMUL R18, R18, 0.25 ;  /* 0x3e80000012120820 */ /* 0x000fc80000400000 */
[----:B------:R-:W-:Y:S01]  /*0280*/  @!P2 FMUL R18, R18, 16777216 ;  /* 0x4b8000001212a820 */ /* 0x000fe20000400000 */
[----:B------:R-:W-:-:S04]  /*0290*/  @P1 FMUL R19, R19, 0.25 ;  /* 0x3e80000013131820 */ /* 0x000fc80000400000 */
[----:B------:R-:W-:Y:S01]  /*02a0*/  @!P3 FMUL R19, R19, 16777216 ;  /* 0x4b8000001313b820 */ /* 0x000fe20000400000 */
[----:B------:R-:W1:Y:S01]  /*02b0*/  MUFU.RCP R18, R18 ;  /* 0x0000001200127308 */ /* 0x000e620000001000 */
[----:B------:R-:W-:-:S07]  /*02c0*/  FSEL R17, R16, 1, P0 ;  /* 0x3f80000010117808 */ /* 0x000fce0000000000 */
[----:B------:R-:W2:Y:S01]  /*02d0*/  MUFU.RCP R19, R19 ;  /* 0x0000001300137308 */ /* 0x000ea20000001000 */
[----:B------:R-:W-:Y:S01]  /*02e0*/  FSEL R16, R16, 1, P1 ;  /* 0x3f80000010107808 */ /* 0x000fe20000800000 */
[----:B------:R-:W-:Y:S01]  /*02f0*/  @!P2 FMUL R17, R17, 16777216 ;  /* 0x4b8000001111a820 */ /* 0x000fe20000400000 */
[----:B----4-:R-:W-:Y:S01]  /*0300*/  FADD R4, R4, R12 ;  /* 0x0000000c04047221 */ /* 0x010fe20000000000 */
[----:B------:R-:W-:Y:S02]  /*0310*/  FADD R5, R5, R13 ;  /* 0x0000000d05057221 */ /* 0x000fe40000000000 */
[----:B------:R-:W-:Y:S01]  /*0320*/  @!P3 FMUL R16, R16, 16777216 ;  /* 0x4b8000001010b820 */ /* 0x000fe20000400000 */
[----:B-1----:R-:W-:Y:S01]  /*0330*/  FMUL R17, R18, R17 ;  /* 0x0000001112117220 */ /* 0x002fe20000400000 */
[----:B-----5:R-:W-:Y:S01]  /*0340*/  FADD R14, -R14, R4 ;  /* 0x000000040e0e7221 */ /* 0x020fe20000000100 */
[----:B------:R-:W-:Y:S01]  /*0350*/  FADD R15, -R15, R5 ;  /* 0x000000050f0f7221 */ /* 0x000fe20000000100 */
[----:B--2---:R-:W-:-:S02]  /*0360*/  FMUL R16, R19, R16 ;  /* 0x0000001013107220 */ /* 0x004fc40000400000 */
[----:B------:R-:W-:Y:S02]  /*0370*/  FMUL R17, R14, R17 ;  /* 0x000000110e117220 */ /* 0x000fe40000400000 */
[----:B------:R-:W-:Y:S02]  /*0380*/  FMUL R16, R15, R16 ;  /* 0x000000100f107220 */ /* 0x000fe40000400000 */
[----:B---3--:R-:W-:Y:S02]  /*0390*/  FFMA R8, R8, R17, R10 ;  /* 0x0000001108087223 */ /* 0x008fe4000000000a */
[----:B------:R-:W-:-:S03]  /*03a0*/  FFMA R9, R9, R16, R11 ;  /* 0x0000001009097223 */ /* 0x000fc6000000000b */
[----:B------:R-:W-:Y:S02]  /*03b0*/  FSETP.GEU.AND P0, PT, R8, RZ, PT ;  /* 0x000000ff0800720b */ /* 0x000fe40003f0e000 */
[C---:B------:R-:W-:Y:S01]  /*03c0*/  FSETP.GEU.AND P1, PT, R9.reuse, RZ, PT ;  /* 0x000000ff0900720b */ /* 0x040fe20003f2e000 */
[----:B0-----:R-:W-:Y:S01]  /*03d0*/  IMAD.WIDE R6, R0, 0x4, R6 ;  /* 0x0000000400067825 */ /* 0x001fe200078e0206 */
[----:B------:R-:W-:Y:S02]  /*03e0*/  FSEL R8, R8, RZ, P0 ;  /* 0x000000ff08087208 */ /* 0x000fe40000000000 */
[----:B------:R-:W-:Y:S01]  /*03f0*/  FSEL R9, R9, RZ, P1 ;  /* 0x000000ff09097208 */ /* 0x000fe20000800000 */
[----:B------:R-:W-:Y:S04]  /*0400*/  STG.E.64 desc[UR4][R2.64], R4 ;  /* 0x0000000402007986 */ /* 0x000fe8000c101b04 */
[----:B------:R-:W-:Y:S01]  /*0410*/  STG.E.64 desc[UR4][R6.64], R8 ;  /* 0x0000000806007986 */ /* 0x000fe2000c101b04 */
[----:B------:R-:W-:Y:S05]  /*0420*/  EXIT ;  /* 0x000000000000794d */ /* 0x000fea0003800000 */
.L_x_0:
[----:B------:R-:W-:-:S00]  /*0430*/  BRA `(.L_x_0) ;  /* 0xfffffffc00fc7947 */ /* 0x000fc0000383ffff */
[----:B------:R-:W-:-:S00]  /*0440*/  NOP ;  /* 0x0000000000007918 */ /* 0x000fc00000000000 */
        /* <DEDUP_REMOVED lines=11> */
.L_x_1:


//--------------------- .nv.global.init           --------------------------
	.section	.nv.global.init,"aw",@progbits
.nv.global.init:
	.type		_$_str,@object
	.size		_$_str,(_$_str_$_2 - _$_str)
_$_str:
        /*0000*/ 	.byte	0x5f, 0x5f, 0x43, 0x55, 0x44, 0x41, 0x5f, 0x46, 0x54, 0x5a, 0x00
	.type		_$_str_$_2,@object
	.size		_$_str_$_2,(.L_1 - _$_str_$_2)
_$_str_$_2:
        /*000b*/ 	.byte	0x5f, 0x5f, 0x43, 0x55, 0x44, 0x41, 0x5f, 0x50, 0x52, 0x45, 0x43, 0x5f, 0x53, 0x51, 0x52, 0x54
        /*001b*/ 	.byte	0x00
.L_1:


//--------------------- .nv.constant0.triton_poi_fused__native_batch_norm_legit_no_training_convolution_relu_6 --------------------------
	.section	.nv.constant0.triton_poi_fused__native_batch_norm_legit_no_training_convolution_relu_6,"a",@progbits
	.sectionflags	@""
	.align	4
.nv.constant0.triton_poi_fused__native_batch_norm_legit_no_training_convolution_relu_6:
	.zero		588
